//
// Generated by NVIDIA NVVM Compiler
//
// Compiler Build ID: CL-36424714
// Cuda compilation tools, release 13.0, V13.0.88
// Based on NVVM 20.0.0
//

.version 9.0
.target sm_100
.address_size 64

	// .globl	_Z23noWarpDivergenceExamplePiS_

.visible .entry _Z23noWarpDivergenceExamplePiS_(
	.param .u64 .ptr .align 1 _Z23noWarpDivergenceExamplePiS__param_0,
	.param .u64 .ptr .align 1 _Z23noWarpDivergenceExamplePiS__param_1
)
{
	.reg .pred 	%p<3>;
	.reg .b32 	%r<9>;
	.reg .b64 	%rd<8>;

	ld.param.u64 	%rd1, [_Z23noWarpDivergenceExamplePiS__param_0];
	ld.param.u64 	%rd2, [_Z23noWarpDivergenceExamplePiS__param_1];
	mov.u32 	%r2, %tid.x;
	mov.u32 	%r3, %ctaid.x;
	mov.u32 	%r4, %ntid.x;
	mad.lo.s32 	%r1, %r3, %r4, %r2;
	setp.gt.s32 	%p1, %r1, 16777215;
	@%p1 bra 	$L__BB0_2;
	cvta.to.global.u64 	%rd3, %rd1;
	cvta.to.global.u64 	%rd4, %rd2;
	mul.wide.s32 	%rd5, %r1, 4;
	add.s64 	%rd6, %rd4, %rd5;
	ld.global.u32 	%r5, [%rd6];
	and.b32  	%r6, %r5, 1;
	setp.eq.b32 	%p2, %r6, 1;
	selp.b32 	%r7, -1, 1, %p2;
	add.s32 	%r8, %r7, %r5;
	add.s64 	%rd7, %rd3, %rd5;
	st.global.u32 	[%rd7], %r8;
$L__BB0_2:
	ret;

}


// ===== COMPILED SASS (sm_100) =====

	.target	sm_100

	.elftype	@"ET_EXEC"


//--------------------- .note.nv.tkinfo           --------------------------
	.section	.note.nv.tkinfo,"",@"SHT_NOTE"
	.sectionflags	@"SHF_NOTE_NV_TKINFO"
	.tkinfo
        /*0018*/ 	.word	0x00000002
        /*0030*/ 	.string	""
        /*0030*/ 	.string	"ptxas"
        /*0030*/ 	.string	"Cuda compilation tools, release 13.0, V13.0.88"
        /*0030*/ 	.string	"Build cuda_13.0.r13.0/compiler.36424714_0"
        /*0030*/ 	.string	"-arch sm_100 -m 64 "



//--------------------- .note.nv.cuinfo           --------------------------
	.section	.note.nv.cuinfo,"",@"SHT_NOTE"
	.sectionflags	@"SHF_NOTE_NV_CUINFO"
        /*0018*/ 	.short	0x0002
        /*001a*/ 	.short	0x0064
        /*001c*/ 	.short	0x0082
	.zero		2


//--------------------- .nv.info                  --------------------------
	.section	.nv.info,"",@"SHT_CUDA_INFO"
	.align	4


	//----- nvinfo : EIATTR_REGCOUNT
	.align		4
        /*0000*/ 	.byte	0x04, 0x2f
        /*0002*/ 	.short	(.L_1 - .L_0)
	.align		4
.L_0:
        /*0004*/ 	.word	index@(_Z23noWarpDivergenceExamplePiS_)
        /*0008*/ 	.word	0x0000000c


	//----- nvinfo : EIATTR_FRAME_SIZE
	.align		4
.L_1:
        /*000c*/ 	.byte	0x04, 0x11
        /*000e*/ 	.short	(.L_3 - .L_2)
	.align		4
.L_2:
        /*0010*/ 	.word	index@(_Z23noWarpDivergenceExamplePiS_)
        /*0014*/ 	.word	0x00000000


	//----- nvinfo : EIATTR_MIN_STACK_SIZE
	.align		4
.L_3:
        /*0018*/ 	.byte	0x04, 0x12
        /*001a*/ 	.short	(.L_5 - .L_4)
	.align		4
.L_4:
        /*001c*/ 	.word	index@(_Z23noWarpDivergenceExamplePiS_)
        /*0020*/ 	.word	0x00000000
.L_5:


//--------------------- .nv.compat                --------------------------
	.section	.nv.compat,"",@"SHT_CUDA_COMPAT_INFO"
	.align	4
        /*0000*/ 	.byte	0x02, 0x09, 0x00, 0x00, 0x02, 0x02, 0x01, 0x00, 0x02, 0x05, 0x05, 0x00, 0x03, 0x07, 0x01, 0x01
        /*0010*/ 	.byte	0x02, 0x03, 0x00, 0x00, 0x02, 0x06, 0x01, 0x00, 0x04, 0x0b, 0x08, 0x00, 0x09, 0x00, 0x00, 0x00
        /*0020*/ 	.byte	0x00, 0x00, 0x00, 0x00


//--------------------- .nv.info._Z23noWarpDivergenceExamplePiS_ --------------------------
	.section	.nv.info._Z23noWarpDivergenceExamplePiS_,"",@"SHT_CUDA_INFO"
	.sectionflags	@""
	.align	4


	//----- nvinfo : EIATTR_CUDA_API_VERSION
	.align		4
        /*0000*/ 	.byte	0x04, 0x37
        /*0002*/ 	.short	(.L_7 - .L_6)
.L_6:
        /*0004*/ 	.word	0x00000082


	//----- nvinfo : EIATTR_KPARAM_INFO
	.align		4
.L_7:
        /*0008*/ 	.byte	0x04, 0x17
        /*000a*/ 	.short	(.L_9 - .L_8)
.L_8:
        /*000c*/ 	.word	0x00000000
        /*0010*/ 	.short	0x0001
        /*0012*/ 	.short	0x0008
        /*0014*/ 	.byte	0x00, 0xf5, 0x21, 0x00


	//----- nvinfo : EIATTR_KPARAM_INFO
	.align		4
.L_9:
        /*0018*/ 	.byte	0x04, 0x17
        /*001a*/ 	.short	(.L_11 - .L_10)
.L_10:
        /*001c*/ 	.word	0x00000000
        /*0020*/ 	.short	0x0000
        /*0022*/ 	.short	0x0000
        /*0024*/ 	.byte	0x00, 0xf5, 0x21, 0x00


	//----- nvinfo : EIATTR_SPARSE_MMA_MASK
	.align		4
.L_11:
        /*0028*/ 	.byte	0x03, 0x50
        /*002a*/ 	.short	0x0000


	//----- nvinfo : EIATTR_MAXREG_COUNT
	.align		4
        /*002c*/ 	.byte	0x03, 0x1b
        /*002e*/ 	.short	0x00ff


	//----- nvinfo : EIATTR_MERCURY_ISA_VERSION
	.align		4
        /*0030*/ 	.byte	0x03, 0x5f
        /*0032*/ 	.short	0x0101


	//----- nvinfo : EIATTR_VRC_CTA_INIT_COUNT
	.align		4
        /*0034*/ 	.byte	0x02, 0x4a
	.zero		1
	.zero		1


	//----- nvinfo : EIATTR_EXIT_INSTR_OFFSETS
	.align		4
        /*0038*/ 	.byte	0x04, 0x1c
        /*003a*/ 	.short	(.L_13 - .L_12)


	//   ....[0]....
.L_12:
        /*003c*/ 	.word	0x00000060


	//   ....[1]....
        /*0040*/ 	.word	0x00000120


	//----- nvinfo : EIATTR_CBANK_PARAM_SIZE
	.align		4
.L_13:
        /*0044*/ 	.byte	0x03, 0x19
        /*0046*/ 	.short	0x0010


	//----- nvinfo : EIATTR_PARAM_CBANK
	.align		4
        /*0048*/ 	.byte	0x04, 0x0a
        /*004a*/ 	.short	(.L_15 - .L_14)
	.align		4
.L_14:
        /*004c*/ 	.word	index@(.nv.constant0._Z23noWarpDivergenceExamplePiS_)
        /*0050*/ 	.short	0x0380
        /*0052*/ 	.short	0x0010


	//----- nvinfo : EIATTR_SW_WAR
	.align		4
.L_15:
        /*0054*/ 	.byte	0x04, 0x36
        /*0056*/ 	.short	(.L_17 - .L_16)
.L_16:
        /*0058*/ 	.word	0x00000008
.L_17:


//--------------------- .nv.callgraph             --------------------------
	.section	.nv.callgraph,"",@"SHT_CUDA_CALLGRAPH"
	.align	4
	.sectionentsize	8
	.align		4
        /*0000*/ 	.word	0x00000000
	.align		4
        /*0004*/ 	.word	0xffffffff
	.align		4
        /*0008*/ 	.word	0x00000000
	.align		4
        /*000c*/ 	.word	0xfffffffe
	.align		4
        /*0010*/ 	.word	0x00000000
	.align		4
        /*0014*/ 	.word	0xfffffffd
	.align		4
        /*0018*/ 	.word	0x00000000
	.align		4
        /*001c*/ 	.word	0xfffffffc


//--------------------- .text._Z23noWarpDivergenceExamplePiS_ --------------------------
	.section	.text._Z23noWarpDivergenceExamplePiS_,"ax",@progbits
	.align	128
        .global         _Z23noWarpDivergenceExamplePiS_
        .type           _Z23noWarpDivergenceExamplePiS_,@function
        .size           _Z23noWarpDivergenceExamplePiS_,(.L_x_1 - _Z23noWarpDivergenceExamplePiS_)
        .other          _Z23noWarpDivergenceExamplePiS_,@"STO_CUDA_ENTRY STV_DEFAULT"
_Z23noWarpDivergenceExamplePiS_:
.text._Z23noWarpDivergenceExamplePiS_:
[----:B------:R-:W-:Y:S01]  /*0000*/  LDC R1, c[0x0][0x37c] ;  /* 0x0000df00ff017b82 */ /* 0x000fe20000000800 */
[----:B------:R-:W0:Y:S07]  /*0010*/  S2R R7, SR_TID.X ;  /* 0x0000000000077919 */ /* 0x000e2e0000002100 */
[----:B------:R-:W0:Y:S08]  /*0020*/  S2UR UR4, SR_CTAID.X ;  /* 0x00000000000479c3 */ /* 0x000e300000002500 */
[----:B------:R-:W0:Y:S02]  /*0030*/  LDC R0, c[0x0][0x360] ;  /* 0x0000d800ff007b82 */ /* 0x000e240000000800 */
[----:B0-----:R-:W-:-:S05]  /*0040*/  IMAD R7, R0, UR4, R7 ;  /* 0x0000000400077c24 */ /* 0x001fca000f8e0207 */
[----:B------:R-:W-:-:S13]  /*0050*/  ISETP.GT.AND P0, PT, R7, 0xffffff, PT ;  /* 0x00ffffff0700780c */ /* 0x000fda0003f04270 */
[----:B------:R-:W-:Y:S05]  /*0060*/  @P0 EXIT ;  /* 0x000000000000094d */ /* 0x000fea0003800000 */
[----:B------:R-:W0:Y:S01]  /*0070*/  LDC.64 R2, c[0x0][0x388] ;  /* 0x0000e200ff027b82 */ /* 0x000e220000000a00 */
[----:B------:R-:W1:Y:S07]  /*0080*/  LDCU.64 UR4, c[0x0][0x358] ;  /* 0x00006b00ff0477ac */ /* 0x000e6e0008000a00 */
[----:B------:R-:W2:Y:S01]  /*0090*/  LDC.64 R4, c[0x0][0x380] ;  /* 0x0000e000ff047b82 */ /* 0x000ea20000000a00 */
[----:B0-----:R-:W-:-:S06]  /*00a0*/  IMAD.WIDE R2, R7, 0x4, R2 ;  /* 0x0000000407027825 */ /* 0x001fcc00078e0202 */
[----:B-1----:R-:W3:Y:S01]  /*00b0*/  LDG.E R2, desc[UR4][R2.64] ;  /* 0x0000000402027981 */ /* 0x002ee2000c1e1900 */
[----:B--2---:R-:W-:Y:S01]  /*00c0*/  IMAD.WIDE R4, R7, 0x4, R4 ;  /* 0x0000000407047825 */ /* 0x004fe200078e0204 */
[C---:B---3--:R-:W-:Y:S02]  /*00d0*/  LOP3.LUT R0, R2.reuse, 0x1, RZ, 0xc0, !PT ;  /* 0x0000000102007812 */ /* 0x048fe400078ec0ff */
[----:B------:R-:W-:Y:S02]  /*00e0*/  IADD3 R9, PT, PT, R2, -0x1, RZ ;  /* 0xffffffff02097810 */ /* 0x000fe40007ffe0ff */
[----:B------:R-:W-:-:S13]  /*00f0*/  ISETP.NE.U32.AND P0, PT, R0, 0x1, PT ;  /* 0x000000010000780c */ /* 0x000fda0003f05070 */
[----:B------:R-:W-:-:S05]  /*0100*/  @P0 IADD3 R9, PT, PT, R2, 0x1, RZ ;  /* 0x0000000102090810 */ /* 0x000fca0007ffe0ff */
[----:B------:R-:W-:Y:S01]  /*0110*/  STG.E desc[UR4][R4.64], R9 ;  /* 0x0000000904007986 */ /* 0x000fe2000c101904 */
[----:B------:R-:W-:Y:S05]  /*0120*/  EXIT ;  /* 0x000000000000794d */ /* 0x000fea0003800000 */
.L_x_0:
[----:B------:R-:W-:-:S00]  /*0130*/  BRA `(.L_x_0) ;  /* 0xfffffffc00fc7947 */ /* 0x000fc0000383ffff */
[----:B------:R-:W-:-:S00]  /*0140*/  NOP ;  /* 0x0000000000007918 */ /* 0x000fc00000000000 */
        /* <DEDUP_REMOVED lines=11> */
.L_x_1:


//--------------------- .nv.shared.reserved.0     --------------------------
	.section	.nv.shared.reserved.0,"aw",@nobits
	.weak		__nv_reservedSMEM_offset_0_alias
	.size		__nv_reservedSMEM_offset_0_alias, 0, 64
	.other		__nv_reservedSMEM_offset_0_alias,@"STO_CUDA_RESERVED_SHARED STV_DEFAULT"
__nv_reservedSMEM_offset_0_alias:
	.zero		0
	.zero		64


//--------------------- .nv.constant0._Z23noWarpDivergenceExamplePiS_ --------------------------
	.section	.nv.constant0._Z23noWarpDivergenceExamplePiS_,"a",@progbits
	.sectionflags	@""
	.align	4
.nv.constant0._Z23noWarpDivergenceExamplePiS_:
	.zero		912


//--------------------- SYMBOLS --------------------------

	.type		.nv.reservedSmem.offset0,@object
	.size		.nv.reservedSmem.offset0,0x4
